//
// Generated by NVIDIA NVVM Compiler
//
// Compiler Build ID: CL-36424714
// Cuda compilation tools, release 13.0, V13.0.88
// Based on NVVM 20.0.0
//

.version 9.0
.target sm_100
.address_size 64

	// .globl	_Z12kernel_naivePfS_S_iii
.extern .shared .align 16 .b8 s[];

.visible .entry _Z12kernel_naivePfS_S_iii(
	.param .u64 .ptr .align 1 _Z12kernel_naivePfS_S_iii_param_0,
	.param .u64 .ptr .align 1 _Z12kernel_naivePfS_S_iii_param_1,
	.param .u64 .ptr .align 1 _Z12kernel_naivePfS_S_iii_param_2,
	.param .u32 _Z12kernel_naivePfS_S_iii_param_3,
	.param .u32 _Z12kernel_naivePfS_S_iii_param_4,
	.param .u32 _Z12kernel_naivePfS_S_iii_param_5
)
{
	.reg .pred 	%p<13>;
	.reg .b32 	%r<47>;
	.reg .b32 	%f<68>;
	.reg .b64 	%rd<40>;

	ld.param.u64 	%rd5, [_Z12kernel_naivePfS_S_iii_param_0];
	ld.param.u64 	%rd6, [_Z12kernel_naivePfS_S_iii_param_1];
	ld.param.u64 	%rd4, [_Z12kernel_naivePfS_S_iii_param_2];
	ld.param.u32 	%r22, [_Z12kernel_naivePfS_S_iii_param_3];
	ld.param.u32 	%r20, [_Z12kernel_naivePfS_S_iii_param_4];
	ld.param.u32 	%r23, [_Z12kernel_naivePfS_S_iii_param_5];
	cvta.to.global.u64 	%rd1, %rd6;
	cvta.to.global.u64 	%rd2, %rd5;
	mov.u32 	%r24, %ctaid.x;
	shl.b32 	%r25, %r24, 5;
	mov.u32 	%r26, %tid.x;
	shr.u32 	%r27, %r26, 5;
	or.b32  	%r1, %r25, %r27;
	mov.u32 	%r28, %ctaid.y;
	shl.b32 	%r29, %r28, 5;
	and.b32  	%r30, %r26, 31;
	or.b32  	%r31, %r29, %r30;
	setp.ge.s32 	%p1, %r1, %r22;
	setp.ge.s32 	%p2, %r31, %r23;
	or.pred  	%p3, %p1, %p2;
	@%p3 bra 	$L__BB0_14;
	setp.lt.s32 	%p4, %r20, 1;
	mov.f32 	%f67, 0f00000000;
	@%p4 bra 	$L__BB0_13;
	mul.lo.s32 	%r3, %r20, %r1;
	and.b32  	%r4, %r20, 7;
	setp.lt.u32 	%p5, %r20, 8;
	mov.f32 	%f67, 0f00000000;
	mov.b32 	%r45, 0;
	@%p5 bra 	$L__BB0_5;
	and.b32  	%r45, %r20, 2147483640;
	neg.s32 	%r43, %r45;
	shl.b32 	%r7, %r23, 3;
	add.s64 	%rd3, %rd2, 16;
	mov.f32 	%f67, 0f00000000;
	mul.wide.s32 	%rd11, %r23, 4;
	mov.u32 	%r41, %r3;
	mov.u32 	%r42, %r31;
$L__BB0_4:
	.pragma "nounroll";
	mul.wide.s32 	%rd7, %r41, 4;
	add.s64 	%rd8, %rd3, %rd7;
	ld.global.f32 	%f17, [%rd8+-16];
	mul.wide.s32 	%rd9, %r42, 4;
	add.s64 	%rd10, %rd1, %rd9;
	ld.global.f32 	%f18, [%rd10];
	fma.rn.f32 	%f19, %f17, %f18, %f67;
	ld.global.f32 	%f20, [%rd8+-12];
	add.s64 	%rd12, %rd10, %rd11;
	ld.global.f32 	%f21, [%rd12];
	fma.rn.f32 	%f22, %f20, %f21, %f19;
	ld.global.f32 	%f23, [%rd8+-8];
	add.s64 	%rd13, %rd12, %rd11;
	ld.global.f32 	%f24, [%rd13];
	fma.rn.f32 	%f25, %f23, %f24, %f22;
	ld.global.f32 	%f26, [%rd8+-4];
	add.s64 	%rd14, %rd13, %rd11;
	ld.global.f32 	%f27, [%rd14];
	fma.rn.f32 	%f28, %f26, %f27, %f25;
	ld.global.f32 	%f29, [%rd8];
	add.s64 	%rd15, %rd14, %rd11;
	ld.global.f32 	%f30, [%rd15];
	fma.rn.f32 	%f31, %f29, %f30, %f28;
	ld.global.f32 	%f32, [%rd8+4];
	add.s64 	%rd16, %rd15, %rd11;
	ld.global.f32 	%f33, [%rd16];
	fma.rn.f32 	%f34, %f32, %f33, %f31;
	ld.global.f32 	%f35, [%rd8+8];
	add.s64 	%rd17, %rd16, %rd11;
	ld.global.f32 	%f36, [%rd17];
	fma.rn.f32 	%f37, %f35, %f36, %f34;
	ld.global.f32 	%f38, [%rd8+12];
	add.s64 	%rd18, %rd17, %rd11;
	ld.global.f32 	%f39, [%rd18];
	fma.rn.f32 	%f67, %f38, %f39, %f37;
	add.s32 	%r43, %r43, 8;
	add.s32 	%r42, %r42, %r7;
	add.s32 	%r41, %r41, 8;
	setp.ne.s32 	%p6, %r43, 0;
	@%p6 bra 	$L__BB0_4;
$L__BB0_5:
	setp.eq.s32 	%p7, %r4, 0;
	@%p7 bra 	$L__BB0_13;
	and.b32  	%r15, %r20, 3;
	setp.lt.u32 	%p8, %r4, 4;
	@%p8 bra 	$L__BB0_8;
	add.s32 	%r33, %r45, %r3;
	mul.wide.s32 	%rd19, %r33, 4;
	add.s64 	%rd20, %rd2, %rd19;
	ld.global.f32 	%f41, [%rd20];
	mad.lo.s32 	%r34, %r45, %r23, %r31;
	mul.wide.s32 	%rd21, %r34, 4;
	add.s64 	%rd22, %rd1, %rd21;
	ld.global.f32 	%f42, [%rd22];
	fma.rn.f32 	%f43, %f41, %f42, %f67;
	ld.global.f32 	%f44, [%rd20+4];
	mul.wide.s32 	%rd23, %r23, 4;
	add.s64 	%rd24, %rd22, %rd23;
	ld.global.f32 	%f45, [%rd24];
	fma.rn.f32 	%f46, %f44, %f45, %f43;
	ld.global.f32 	%f47, [%rd20+8];
	add.s64 	%rd25, %rd24, %rd23;
	ld.global.f32 	%f48, [%rd25];
	fma.rn.f32 	%f49, %f47, %f48, %f46;
	ld.global.f32 	%f50, [%rd20+12];
	add.s64 	%rd26, %rd25, %rd23;
	ld.global.f32 	%f51, [%rd26];
	fma.rn.f32 	%f67, %f50, %f51, %f49;
	add.s32 	%r45, %r45, 4;
$L__BB0_8:
	setp.eq.s32 	%p9, %r15, 0;
	@%p9 bra 	$L__BB0_13;
	setp.eq.s32 	%p10, %r15, 1;
	@%p10 bra 	$L__BB0_11;
	add.s32 	%r35, %r45, %r3;
	mul.wide.s32 	%rd27, %r35, 4;
	add.s64 	%rd28, %rd2, %rd27;
	ld.global.f32 	%f53, [%rd28];
	mad.lo.s32 	%r36, %r45, %r23, %r31;
	mul.wide.s32 	%rd29, %r36, 4;
	add.s64 	%rd30, %rd1, %rd29;
	ld.global.f32 	%f54, [%rd30];
	fma.rn.f32 	%f55, %f53, %f54, %f67;
	ld.global.f32 	%f56, [%rd28+4];
	mul.wide.s32 	%rd31, %r23, 4;
	add.s64 	%rd32, %rd30, %rd31;
	ld.global.f32 	%f57, [%rd32];
	fma.rn.f32 	%f67, %f56, %f57, %f55;
	add.s32 	%r45, %r45, 2;
$L__BB0_11:
	and.b32  	%r37, %r20, 1;
	setp.eq.b32 	%p11, %r37, 1;
	not.pred 	%p12, %p11;
	@%p12 bra 	$L__BB0_13;
	add.s32 	%r38, %r45, %r3;
	mul.wide.s32 	%rd33, %r38, 4;
	add.s64 	%rd34, %rd2, %rd33;
	ld.global.f32 	%f58, [%rd34];
	mad.lo.s32 	%r39, %r45, %r23, %r31;
	mul.wide.s32 	%rd35, %r39, 4;
	add.s64 	%rd36, %rd1, %rd35;
	ld.global.f32 	%f59, [%rd36];
	fma.rn.f32 	%f67, %f58, %f59, %f67;
$L__BB0_13:
	mad.lo.s32 	%r40, %r23, %r1, %r31;
	cvta.to.global.u64 	%rd37, %rd4;
	mul.wide.s32 	%rd38, %r40, 4;
	add.s64 	%rd39, %rd37, %rd38;
	st.global.f32 	[%rd39], %f67;
$L__BB0_14:
	ret;

}
	// .globl	_Z12kernel_tiledPKfS0_Pfiii
.visible .entry _Z12kernel_tiledPKfS0_Pfiii(
	.param .u64 .ptr .align 1 _Z12kernel_tiledPKfS0_Pfiii_param_0,
	.param .u64 .ptr .align 1 _Z12kernel_tiledPKfS0_Pfiii_param_1,
	.param .u64 .ptr .align 1 _Z12kernel_tiledPKfS0_Pfiii_param_2,
	.param .u32 _Z12kernel_tiledPKfS0_Pfiii_param_3,
	.param .u32 _Z12kernel_tiledPKfS0_Pfiii_param_4,
	.param .u32 _Z12kernel_tiledPKfS0_Pfiii_param_5
)
{
	.reg .pred 	%p<16>;
	.reg .b32 	%r<91>;
	.reg .b32 	%f<73>;
	.reg .b64 	%rd<13>;

	ld.param.u64 	%rd3, [_Z12kernel_tiledPKfS0_Pfiii_param_0];
	ld.param.u64 	%rd4, [_Z12kernel_tiledPKfS0_Pfiii_param_1];
	ld.param.u64 	%rd5, [_Z12kernel_tiledPKfS0_Pfiii_param_2];
	ld.param.u32 	%r31, [_Z12kernel_tiledPKfS0_Pfiii_param_3];
	ld.param.u32 	%r32, [_Z12kernel_tiledPKfS0_Pfiii_param_4];
	ld.param.u32 	%r33, [_Z12kernel_tiledPKfS0_Pfiii_param_5];
	mov.u32 	%r34, %tid.x;
	shr.u32 	%r1, %r34, 5;
	and.b32  	%r2, %r34, 31;
	and.b32  	%r3, %r34, 992;
	mov.u32 	%r35, %ctaid.x;
	shl.b32 	%r36, %r35, 5;
	or.b32  	%r4, %r36, %r1;
	mov.u32 	%r37, %ctaid.y;
	shl.b32 	%r38, %r37, 5;
	or.b32  	%r5, %r38, %r2;
	setp.lt.s32 	%p1, %r32, 1;
	mov.f32 	%f71, 0f00000000;
	@%p1 bra 	$L__BB1_17;
	mul.lo.s32 	%r6, %r32, %r4;
	shl.b32 	%r40, %r1, 7;
	mov.u32 	%r41, s;
	add.s32 	%r42, %r40, %r41;
	add.s32 	%r7, %r42, 16;
	shl.b32 	%r43, %r2, 2;
	add.s32 	%r44, %r43, %r41;
	add.s32 	%r8, %r44, 4992;
	cvta.to.global.u64 	%rd1, %rd3;
	cvta.to.global.u64 	%rd2, %rd4;
	mov.f32 	%f71, 0f00000000;
	mov.b32 	%r84, 0;
	mov.u32 	%r83, %r32;
$L__BB1_2:
	min.s32 	%r45, %r83, 32;
	max.s32 	%r11, %r45, 1;
	and.b32  	%r12, %r11, 3;
	and.b32  	%r13, %r11, 7;
	add.s32 	%r14, %r84, %r2;
	add.s32 	%r15, %r84, %r1;
	max.s32 	%r47, %r14, %r15;
	setp.ge.s32 	%p2, %r47, %r32;
	@%p2 bra 	$L__BB1_4;
	add.s32 	%r48, %r14, %r6;
	mul.wide.s32 	%rd6, %r48, 4;
	add.s64 	%rd7, %rd1, %rd6;
	ld.global.f32 	%f17, [%rd7];
	add.s32 	%r49, %r3, %r2;
	shl.b32 	%r50, %r49, 2;
	mov.u32 	%r51, s;
	add.s32 	%r52, %r51, %r50;
	st.shared.f32 	[%r52], %f17;
	mad.lo.s32 	%r53, %r15, %r33, %r5;
	mul.wide.s32 	%rd8, %r53, 4;
	add.s64 	%rd9, %rd2, %rd8;
	ld.global.f32 	%f18, [%rd9];
	st.shared.f32 	[%r52+4096], %f18;
$L__BB1_4:
	bar.sync 	0;
	setp.le.s32 	%p3, %r32, %r84;
	@%p3 bra 	$L__BB1_16;
	setp.lt.s32 	%p4, %r83, 8;
	mov.b32 	%r89, 0;
	@%p4 bra 	$L__BB1_8;
	and.b32  	%r55, %r11, 56;
	neg.s32 	%r87, %r55;
	mov.u32 	%r85, %r8;
	mov.u32 	%r86, %r7;
$L__BB1_7:
	.pragma "nounroll";
	and.b32  	%r89, %r11, 56;
	ld.shared.v4.f32 	{%f20, %f21, %f22, %f23}, [%r86+-16];
	ld.shared.f32 	%f24, [%r85+-896];
	fma.rn.f32 	%f25, %f20, %f24, %f71;
	ld.shared.f32 	%f26, [%r85+-768];
	fma.rn.f32 	%f27, %f21, %f26, %f25;
	ld.shared.f32 	%f28, [%r85+-640];
	fma.rn.f32 	%f29, %f22, %f28, %f27;
	ld.shared.f32 	%f30, [%r85+-512];
	fma.rn.f32 	%f31, %f23, %f30, %f29;
	ld.shared.v4.f32 	{%f32, %f33, %f34, %f35}, [%r86];
	ld.shared.f32 	%f36, [%r85+-384];
	fma.rn.f32 	%f37, %f32, %f36, %f31;
	ld.shared.f32 	%f38, [%r85+-256];
	fma.rn.f32 	%f39, %f33, %f38, %f37;
	ld.shared.f32 	%f40, [%r85+-128];
	fma.rn.f32 	%f41, %f34, %f40, %f39;
	ld.shared.f32 	%f42, [%r85];
	fma.rn.f32 	%f71, %f35, %f42, %f41;
	add.s32 	%r87, %r87, 8;
	add.s32 	%r86, %r86, 32;
	add.s32 	%r85, %r85, 1024;
	setp.ne.s32 	%p5, %r87, 0;
	@%p5 bra 	$L__BB1_7;
$L__BB1_8:
	setp.eq.s32 	%p6, %r13, 0;
	@%p6 bra 	$L__BB1_16;
	setp.lt.u32 	%p7, %r13, 4;
	@%p7 bra 	$L__BB1_11;
	add.s32 	%r56, %r89, %r3;
	shl.b32 	%r57, %r56, 2;
	mov.u32 	%r58, s;
	add.s32 	%r59, %r58, %r57;
	ld.shared.f32 	%f44, [%r59];
	shl.b32 	%r60, %r2, 2;
	shl.b32 	%r61, %r89, 7;
	or.b32  	%r62, %r61, %r60;
	add.s32 	%r63, %r58, %r62;
	ld.shared.f32 	%f45, [%r63+4096];
	fma.rn.f32 	%f46, %f44, %f45, %f71;
	ld.shared.f32 	%f47, [%r59+4];
	ld.shared.f32 	%f48, [%r63+4224];
	fma.rn.f32 	%f49, %f47, %f48, %f46;
	ld.shared.f32 	%f50, [%r59+8];
	ld.shared.f32 	%f51, [%r63+4352];
	fma.rn.f32 	%f52, %f50, %f51, %f49;
	ld.shared.f32 	%f53, [%r59+12];
	ld.shared.f32 	%f54, [%r63+4480];
	fma.rn.f32 	%f71, %f53, %f54, %f52;
	add.s32 	%r89, %r89, 4;
$L__BB1_11:
	setp.eq.s32 	%p8, %r12, 0;
	@%p8 bra 	$L__BB1_16;
	setp.eq.s32 	%p9, %r12, 1;
	@%p9 bra 	$L__BB1_14;
	add.s32 	%r64, %r89, %r3;
	shl.b32 	%r65, %r64, 2;
	mov.u32 	%r66, s;
	add.s32 	%r67, %r66, %r65;
	ld.shared.f32 	%f56, [%r67];
	shl.b32 	%r68, %r2, 2;
	shl.b32 	%r69, %r89, 7;
	or.b32  	%r70, %r69, %r68;
	add.s32 	%r71, %r66, %r70;
	ld.shared.f32 	%f57, [%r71+4096];
	fma.rn.f32 	%f58, %f56, %f57, %f71;
	ld.shared.f32 	%f59, [%r67+4];
	ld.shared.f32 	%f60, [%r71+4224];
	fma.rn.f32 	%f71, %f59, %f60, %f58;
	add.s32 	%r89, %r89, 2;
$L__BB1_14:
	and.b32  	%r72, %r11, 1;
	setp.eq.b32 	%p10, %r72, 1;
	not.pred 	%p11, %p10;
	@%p11 bra 	$L__BB1_16;
	add.s32 	%r73, %r89, %r3;
	shl.b32 	%r74, %r73, 2;
	mov.u32 	%r75, s;
	add.s32 	%r76, %r75, %r74;
	ld.shared.f32 	%f61, [%r76];
	shl.b32 	%r77, %r2, 2;
	shl.b32 	%r78, %r89, 7;
	or.b32  	%r79, %r78, %r77;
	add.s32 	%r80, %r75, %r79;
	ld.shared.f32 	%f62, [%r80+4096];
	fma.rn.f32 	%f71, %f61, %f62, %f71;
$L__BB1_16:
	bar.sync 	0;
	add.s32 	%r84, %r84, 32;
	setp.lt.s32 	%p12, %r84, %r32;
	add.s32 	%r83, %r83, -32;
	@%p12 bra 	$L__BB1_2;
$L__BB1_17:
	setp.ge.s32 	%p13, %r4, %r31;
	setp.ge.s32 	%p14, %r5, %r33;
	or.pred  	%p15, %p13, %p14;
	@%p15 bra 	$L__BB1_19;
	mad.lo.s32 	%r82, %r33, %r4, %r5;
	cvta.to.global.u64 	%rd10, %rd5;
	mul.wide.s32 	%rd11, %r82, 4;
	add.s64 	%rd12, %rd10, %rd11;
	st.global.f32 	[%rd12], %f71;
$L__BB1_19:
	ret;

}


// ===== COMPILED SASS (sm_100) =====

	.target	sm_100

	.elftype	@"ET_EXEC"


//--------------------- .note.nv.tkinfo           --------------------------
	.section	.note.nv.tkinfo,"",@"SHT_NOTE"
	.sectionflags	@"SHF_NOTE_NV_TKINFO"
	.tkinfo
        /*0018*/ 	.word	0x00000002
        /*0030*/ 	.string	""
        /*0030*/ 	.string	"ptxas"
        /*0030*/ 	.string	"Cuda compilation tools, release 13.0, V13.0.88"
        /*0030*/ 	.string	"Build cuda_13.0.r13.0/compiler.36424714_0"
        /*0030*/ 	.string	"-arch sm_100 -m 64 "



//--------------------- .note.nv.cuinfo           --------------------------
	.section	.note.nv.cuinfo,"",@"SHT_NOTE"
	.sectionflags	@"SHF_NOTE_NV_CUINFO"
        /*0018*/ 	.short	0x0002
        /*001a*/ 	.short	0x0064
        /*001c*/ 	.short	0x0082
	.zero		2


//--------------------- .nv.info                  --------------------------
	.section	.nv.info,"",@"SHT_CUDA_INFO"
	.align	4


	//----- nvinfo : EIATTR_REGCOUNT
	.align		4
        /*0000*/ 	.byte	0x04, 0x2f
        /*0002*/ 	.short	(.L_1 - .L_0)
	.align		4
.L_0:
        /*0004*/ 	.word	index@(_Z12kernel_naivePfS_S_iii)
        /*0008*/ 	.word	0x00000020


	//----- nvinfo : EIATTR_FRAME_SIZE
	.align		4
.L_1:
        /*000c*/ 	.byte	0x04, 0x11
        /*000e*/ 	.short	(.L_3 - .L_2)
	.align		4
.L_2:
        /*0010*/ 	.word	index@(_Z12kernel_naivePfS_S_iii)
        /*0014*/ 	.word	0x00000000


	//----- nvinfo : EIATTR_REGCOUNT
	.align		4
.L_3:
        /*0018*/ 	.byte	0x04, 0x2f
        /*001a*/ 	.short	(.L_5 - .L_4)
	.align		4
.L_4:
        /*001c*/ 	.word	index@(_Z12kernel_tiledPKfS0_Pfiii)
        /*0020*/ 	.word	0x0000001d


	//----- nvinfo : EIATTR_FRAME_SIZE
	.align		4
.L_5:
        /*0024*/ 	.byte	0x04, 0x11
        /*0026*/ 	.short	(.L_7 - .L_6)
	.align		4
.L_6:
        /*0028*/ 	.word	index@(_Z12kernel_tiledPKfS0_Pfiii)
        /*002c*/ 	.word	0x00000000


	//----- nvinfo : EIATTR_MIN_STACK_SIZE
	.align		4
.L_7:
        /*0030*/ 	.byte	0x04, 0x12
        /*0032*/ 	.short	(.L_9 - .L_8)
	.align		4
.L_8:
        /*0034*/ 	.word	index@(_Z12kernel_tiledPKfS0_Pfiii)
        /*0038*/ 	.word	0x00000000


	//----- nvinfo : EIATTR_MIN_STACK_SIZE
	.align		4
.L_9:
        /*003c*/ 	.byte	0x04, 0x12
        /*003e*/ 	.short	(.L_11 - .L_10)
	.align		4
.L_10:
        /*0040*/ 	.word	index@(_Z12kernel_naivePfS_S_iii)
        /*0044*/ 	.word	0x00000000
.L_11:


//--------------------- .nv.compat                --------------------------
	.section	.nv.compat,"",@"SHT_CUDA_COMPAT_INFO"
	.align	4
        /*0000*/ 	.byte	0x02, 0x09, 0x00, 0x00, 0x02, 0x02, 0x01, 0x00, 0x02, 0x05, 0x05, 0x00, 0x03, 0x07, 0x01, 0x01
        /*0010*/ 	.byte	0x02, 0x03, 0x00, 0x00, 0x02, 0x06, 0x01, 0x00, 0x04, 0x0b, 0x08, 0x00, 0x09, 0x00, 0x00, 0x00
        /*0020*/ 	.byte	0x00, 0x00, 0x00, 0x00


//--------------------- .nv.info._Z12kernel_tiledPKfS0_Pfiii --------------------------
	.section	.nv.info._Z12kernel_tiledPKfS0_Pfiii,"",@"SHT_CUDA_INFO"
	.sectionflags	@""
	.align	4


	//----- nvinfo : EIATTR_CUDA_API_VERSION
	.align		4
        /*0000*/ 	.byte	0x04, 0x37
        /*0002*/ 	.short	(.L_13 - .L_12)
.L_12:
        /*0004*/ 	.word	0x00000082


	//----- nvinfo : EIATTR_KPARAM_INFO
	.align		4
.L_13:
        /*0008*/ 	.byte	0x04, 0x17
        /*000a*/ 	.short	(.L_15 - .L_14)
.L_14:
        /*000c*/ 	.word	0x00000000
        /*0010*/ 	.short	0x0005
        /*0012*/ 	.short	0x0020
        /*0014*/ 	.byte	0x00, 0xf0, 0x11, 0x00


	//----- nvinfo : EIATTR_KPARAM_INFO
	.align		4
.L_15:
        /*0018*/ 	.byte	0x04, 0x17
        /*001a*/ 	.short	(.L_17 - .L_16)
.L_16:
        /*001c*/ 	.word	0x00000000
        /*0020*/ 	.short	0x0004
        /*0022*/ 	.short	0x001c
        /*0024*/ 	.byte	0x00, 0xf0, 0x11, 0x00


	//----- nvinfo : EIATTR_KPARAM_INFO
	.align		4
.L_17:
        /*0028*/ 	.byte	0x04, 0x17
        /*002a*/ 	.short	(.L_19 - .L_18)
.L_18:
        /*002c*/ 	.word	0x00000000
        /*0030*/ 	.short	0x0003
        /*0032*/ 	.short	0x0018
        /*0034*/ 	.byte	0x00, 0xf0, 0x11, 0x00


	//----- nvinfo : EIATTR_KPARAM_INFO
	.align		4
.L_19:
        /*0038*/ 	.byte	0x04, 0x17
        /*003a*/ 	.short	(.L_21 - .L_20)
.L_20:
        /*003c*/ 	.word	0x00000000
        /*0040*/ 	.short	0x0002
        /*0042*/ 	.short	0x0010
        /*0044*/ 	.byte	0x00, 0xf5, 0x21, 0x00


	//----- nvinfo : EIATTR_KPARAM_INFO
	.align		4
.L_21:
        /*0048*/ 	.byte	0x04, 0x17
        /*004a*/ 	.short	(.L_23 - .L_22)
.L_22:
        /*004c*/ 	.word	0x00000000
        /*0050*/ 	.short	0x0001
        /*0052*/ 	.short	0x0008
        /*0054*/ 	.byte	0x00, 0xf5, 0x21, 0x00


	//----- nvinfo : EIATTR_KPARAM_INFO
	.align		4
.L_23:
        /*0058*/ 	.byte	0x04, 0x17
        /*005a*/ 	.short	(.L_25 - .L_24)
.L_24:
        /*005c*/ 	.word	0x00000000
        /*0060*/ 	.short	0x0000
        /*0062*/ 	.short	0x0000
        /*0064*/ 	.byte	0x00, 0xf5, 0x21, 0x00


	//----- nvinfo : EIATTR_SPARSE_MMA_MASK
	.align		4
.L_25:
        /*0068*/ 	.byte	0x03, 0x50
        /*006a*/ 	.short	0x0000


	//----- nvinfo : EIATTR_MAXREG_COUNT
	.align		4
        /*006c*/ 	.byte	0x03, 0x1b
        /*006e*/ 	.short	0x00ff


	//----- nvinfo : EIATTR_NUM_BARRIERS
	.align		4
        /*0070*/ 	.byte	0x02, 0x4c
        /*0072*/ 	.byte	0x01
	.zero		1


	//----- nvinfo : EIATTR_MERCURY_ISA_VERSION
	.align		4
        /*0074*/ 	.byte	0x03, 0x5f
        /*0076*/ 	.short	0x0101


	//----- nvinfo : EIATTR_VRC_CTA_INIT_COUNT
	.align		4
        /*0078*/ 	.byte	0x02, 0x4a
	.zero		1
	.zero		1


	//----- nvinfo : EIATTR_EXIT_INSTR_OFFSETS
	.align		4
        /*007c*/ 	.byte	0x04, 0x1c
        /*007e*/ 	.short	(.L_27 - .L_26)


	//   ....[0]....
.L_26:
        /*0080*/ 	.word	0x00000930


	//   ....[1]....
        /*0084*/ 	.word	0x00000980


	//----- nvinfo : EIATTR_CBANK_PARAM_SIZE
	.align		4
.L_27:
        /*0088*/ 	.byte	0x03, 0x19
        /*008a*/ 	.short	0x0024


	//----- nvinfo : EIATTR_PARAM_CBANK
	.align		4
        /*008c*/ 	.byte	0x04, 0x0a
        /*008e*/ 	.short	(.L_29 - .L_28)
	.align		4
.L_28:
        /*0090*/ 	.word	index@(.nv.constant0._Z12kernel_tiledPKfS0_Pfiii)
        /*0094*/ 	.short	0x0380
        /*0096*/ 	.short	0x0024


	//----- nvinfo : EIATTR_SW_WAR
	.align		4
.L_29:
        /*0098*/ 	.byte	0x04, 0x36
        /*009a*/ 	.short	(.L_31 - .L_30)
.L_30:
        /*009c*/ 	.word	0x00000008
.L_31:


//--------------------- .nv.info._Z12kernel_naivePfS_S_iii --------------------------
	.section	.nv.info._Z12kernel_naivePfS_S_iii,"",@"SHT_CUDA_INFO"
	.sectionflags	@""
	.align	4


	//----- nvinfo : EIATTR_CUDA_API_VERSION
	.align		4
        /*0000*/ 	.byte	0x04, 0x37
        /*0002*/ 	.short	(.L_33 - .L_32)
.L_32:
        /*0004*/ 	.word	0x00000082


	//----- nvinfo : EIATTR_KPARAM_INFO
	.align		4
.L_33:
        /*0008*/ 	.byte	0x04, 0x17
        /*000a*/ 	.short	(.L_35 - .L_34)
.L_34:
        /*000c*/ 	.word	0x00000000
        /*0010*/ 	.short	0x0005
        /*0012*/ 	.short	0x0020
        /*0014*/ 	.byte	0x00, 0xf0, 0x11, 0x00


	//----- nvinfo : EIATTR_KPARAM_INFO
	.align		4
.L_35:
        /*0018*/ 	.byte	0x04, 0x17
        /*001a*/ 	.short	(.L_37 - .L_36)
.L_36:
        /*001c*/ 	.word	0x00000000
        /*0020*/ 	.short	0x0004
        /*0022*/ 	.short	0x001c
        /*0024*/ 	.byte	0x00, 0xf0, 0x11, 0x00


	//----- nvinfo : EIATTR_KPARAM_INFO
	.align		4
.L_37:
        /*0028*/ 	.byte	0x04, 0x17
        /*002a*/ 	.short	(.L_39 - .L_38)
.L_38:
        /*002c*/ 	.word	0x00000000
        /*0030*/ 	.short	0x0003
        /*0032*/ 	.short	0x0018
        /*0034*/ 	.byte	0x00, 0xf0, 0x11, 0x00


	//----- nvinfo : EIATTR_KPARAM_INFO
	.align		4
.L_39:
        /*0038*/ 	.byte	0x04, 0x17
        /*003a*/ 	.short	(.L_41 - .L_40)
.L_40:
        /*003c*/ 	.word	0x00000000
        /*0040*/ 	.short	0x0002
        /*0042*/ 	.short	0x0010
        /*0044*/ 	.byte	0x00, 0xf5, 0x21, 0x00


	//----- nvinfo : EIATTR_KPARAM_INFO
	.align		4
.L_41:
        /*0048*/ 	.byte	0x04, 0x17
        /*004a*/ 	.short	(.L_43 - .L_42)
.L_42:
        /*004c*/ 	.word	0x00000000
        /*0050*/ 	.short	0x0001
        /*0052*/ 	.short	0x0008
        /*0054*/ 	.byte	0x00, 0xf5, 0x21, 0x00


	//----- nvinfo : EIATTR_KPARAM_INFO
	.align		4
.L_43:
        /*0058*/ 	.byte	0x04, 0x17
        /*005a*/ 	.short	(.L_45 - .L_44)
.L_44:
        /*005c*/ 	.word	0x00000000
        /*0060*/ 	.short	0x0000
        /*0062*/ 	.short	0x0000
        /*0064*/ 	.byte	0x00, 0xf5, 0x21, 0x00


	//----- nvinfo : EIATTR_SPARSE_MMA_MASK
	.align		4
.L_45:
        /*0068*/ 	.byte	0x03, 0x50
        /*006a*/ 	.short	0x0000


	//----- nvinfo : EIATTR_MAXREG_COUNT
	.align		4
        /*006c*/ 	.byte	0x03, 0x1b
        /*006e*/ 	.short	0x00ff


	//----- nvinfo : EIATTR_MERCURY_ISA_VERSION
	.align		4
        /*0070*/ 	.byte	0x03, 0x5f
        /*0072*/ 	.short	0x0101


	//----- nvinfo : EIATTR_VRC_CTA_INIT_COUNT
	.align		4
        /*0074*/ 	.byte	0x02, 0x4a
	.zero		1
	.zero		1


	//----- nvinfo : EIATTR_EXIT_INSTR_OFFSETS
	.align		4
        /*0078*/ 	.byte	0x04, 0x1c
        /*007a*/ 	.short	(.L_47 - .L_46)


	//   ....[0]....
.L_46:
        /*007c*/ 	.word	0x000000d0


	//   ....[1]....
        /*0080*/ 	.word	0x00000850


	//----- nvinfo : EIATTR_CBANK_PARAM_SIZE
	.align		4
.L_47:
        /*0084*/ 	.byte	0x03, 0x19
        /*0086*/ 	.short	0x0024


	//----- nvinfo : EIATTR_PARAM_CBANK
	.align		4
        /*0088*/ 	.byte	0x04, 0x0a
        /*008a*/ 	.short	(.L_49 - .L_48)
	.align		4
.L_48:
        /*008c*/ 	.word	index@(.nv.constant0._Z12kernel_naivePfS_S_iii)
        /*0090*/ 	.short	0x0380
        /*0092*/ 	.short	0x0024


	//----- nvinfo : EIATTR_SW_WAR
	.align		4
.L_49:
        /*0094*/ 	.byte	0x04, 0x36
        /*0096*/ 	.short	(.L_51 - .L_50)
.L_50:
        /*0098*/ 	.word	0x00000008
.L_51:


//--------------------- .nv.callgraph             --------------------------
	.section	.nv.callgraph,"",@"SHT_CUDA_CALLGRAPH"
	.align	4
	.sectionentsize	8
	.align		4
        /*0000*/ 	.word	0x00000000
	.align		4
        /*0004*/ 	.word	0xffffffff
	.align		4
        /*0008*/ 	.word	0x00000000
	.align		4
        /*000c*/ 	.word	0xfffffffe
	.align		4
        /*0010*/ 	.word	0x00000000
	.align		4
        /*0014*/ 	.word	0xfffffffd
	.align		4
        /*0018*/ 	.word	0x00000000
	.align		4
        /*001c*/ 	.word	0xfffffffc


//--------------------- .text._Z12kernel_tiledPKfS0_Pfiii --------------------------
	.section	.text._Z12kernel_tiledPKfS0_Pfiii,"ax",@progbits
	.align	128
        .global         _Z12kernel_tiledPKfS0_Pfiii
        .type           _Z12kernel_tiledPKfS0_Pfiii,@function
        .size           _Z12kernel_tiledPKfS0_Pfiii,(.L_x_13 - _Z12kernel_tiledPKfS0_Pfiii)
        .other          _Z12kernel_tiledPKfS0_Pfiii,@"STO_CUDA_ENTRY STV_DEFAULT"
_Z12kernel_tiledPKfS0_Pfiii:
.text._Z12kernel_tiledPKfS0_Pfiii:
[----:B------:R-:W-:Y:S01]  /*0000*/  LDC R1, c[0x0][0x37c] ;  /* 0x0000df00ff017b82 */ /* 0x000fe20000000800 */
[----:B------:R-:W0:Y:S07]  /*0010*/  S2R R15, SR_TID.X ;  /* 0x00000000000f7919 */ /* 0x000e2e0000002100 */
[----:B------:R-:W1:Y:S01]  /*0020*/  S2UR UR4, SR_CTAID.X ;  /* 0x00000000000479c3 */ /* 0x000e620000002500 */
[----:B------:R-:W2:Y:S01]  /*0030*/  LDCU UR5, c[0x0][0x39c] ;  /* 0x00007380ff0577ac */ /* 0x000ea20008000800 */
[----:B------:R-:W-:Y:S01]  /*0040*/  HFMA2 R3, -RZ, RZ, 0, 0 ;  /* 0x00000000ff037431 */ /* 0x000fe200000001ff */
[----:B------:R-:W3:Y:S01]  /*0050*/  S2R R5, SR_CTAID.Y ;  /* 0x0000000000057919 */ /* 0x000ee20000002600 */
[----:B------:R-:W4:Y:S01]  /*0060*/  LDCU.64 UR10, c[0x0][0x358] ;  /* 0x00006b00ff0a77ac */ /* 0x000f220008000a00 */
[----:B--2---:R-:W-:-:S02]  /*0070*/  UISETP.GE.AND UP0, UPT, UR5, 0x1, UPT ;  /* 0x000000010500788c */ /* 0x004fc4000bf06270 */
[----:B-1----:R-:W-:Y:S01]  /*0080*/  USHF.L.U32 UR4, UR4, 0x5, URZ ;  /* 0x0000000504047899 */ /* 0x002fe200080006ff */
[----:B0-----:R-:W-:Y:S02]  /*0090*/  LOP3.LUT R0, R15, 0x1f, RZ, 0xc0, !PT ;  /* 0x0000001f0f007812 */ /* 0x001fe400078ec0ff */
[----:B------:R-:W-:-:S03]  /*00a0*/  SHF.R.U32.HI R22, RZ, 0x5, R15 ;  /* 0x00000005ff167819 */ /* 0x000fc6000001160f */
[----:B---3--:R-:W-:Y:S01]  /*00b0*/  IMAD R2, R5, 0x20, R0 ;  /* 0x0000002005027824 */ /* 0x008fe200078e0200 */
[----:B------:R-:W-:Y:S01]  /*00c0*/  LOP3.LUT R13, R22, UR4, RZ, 0xfc, !PT ;  /* 0x00000004160d7c12 */ /* 0x000fe2000f8efcff */
[----:B----4-:R-:W-:Y:S06]  /*00d0*/  BRA.U !UP0, `(.L_x_0) ;  /* 0x0000000908047547 */ /* 0x010fec000b800000 */
[----:B------:R-:W0:Y:S01]  /*00e0*/  S2UR UR5, SR_CgaCtaId ;  /* 0x00000000000579c3 */ /* 0x000e220000008800 */
[----:B------:R-:W-:Y:S01]  /*00f0*/  UMOV UR4, 0x400 ;  /* 0x0000040000047882 */ /* 0x000fe20000000000 */
[----:B------:R-:W-:Y:S01]  /*0100*/  LOP3.LUT R15, R15, 0x3e0, RZ, 0xc0, !PT ;  /* 0x000003e00f0f7812 */ /* 0x000fe200078ec0ff */
[----:B------:R-:W1:Y:S01]  /*0110*/  LDCU UR8, c[0x0][0x39c] ;  /* 0x00007380ff0877ac */ /* 0x000e620008000800 */
[----:B------:R-:W-:Y:S01]  /*0120*/  MOV R3, RZ ;  /* 0x000000ff00037202 */ /* 0x000fe20000000f00 */
[----:B0-----:R-:W-:-:S06]  /*0130*/  ULEA UR4, UR5, UR4, 0x18 ;  /* 0x0000000405047291 */ /* 0x001fcc000f8ec0ff */
[----:B------:R-:W-:Y:S02]  /*0140*/  LEA R12, R22, UR4, 0x7 ;  /* 0x00000004160c7c11 */ /* 0x000fe4000f8e38ff */
[----:B------:R-:W-:Y:S01]  /*0150*/  LEA R14, R0, UR4, 0x2 ;  /* 0x00000004000e7c11 */ /* 0x000fe2000f8e10ff */
[----:B------:R-:W-:Y:S02]  /*0160*/  UMOV UR4, URZ ;  /* 0x000000ff00047c82 */ /* 0x000fe40008000000 */
[----:B------:R-:W-:Y:S01]  /*0170*/  VIADD R12, R12, 0x10 ;  /* 0x000000100c0c7836 */ /* 0x000fe20000000000 */
[----:B-1----:R-:W-:-:S07]  /*0180*/  IADD3 R14, PT, PT, R14, 0x1380, RZ ;  /* 0x000013800e0e7810 */ /* 0x002fce0007ffe0ff */
.L_x_6:
[----:B0-----:R-:W0:Y:S01]  /*0190*/  LDCU UR13, c[0x0][0x39c] ;  /* 0x00007380ff0d77ac */ /* 0x001e220008000800 */
[----:B------:R-:W-:Y:S01]  /*01a0*/  VIADD R8, R0, UR4 ;  /* 0x0000000400087c36 */ /* 0x000fe20008000000 */
[----:B------:R-:W-:Y:S01]  /*01b0*/  IADD3 R17, PT, PT, R22, UR4, RZ ;  /* 0x0000000416117c10 */ /* 0x000fe2000fffe0ff */
[----:B------:R-:W1:Y:S03]  /*01c0*/  LDC.64 R6, c[0x0][0x380] ;  /* 0x0000e000ff067b82 */ /* 0x000e660000000a00 */
[----:B------:R-:W-:-:S04]  /*01d0*/  VIMNMX R4, PT, PT, R8, R17, !PT ;  /* 0x0000001108047248 */ /* 0x000fc80007fe0100 */
[----:B0-----:R-:W-:Y:S02]  /*01e0*/  ISETP.GE.AND P0, PT, R4, UR13, PT ;  /* 0x0000000d04007c0c */ /* 0x001fe4000bf06270 */
[----:B------:R-:W0:Y:S11]  /*01f0*/  LDC.64 R4, c[0x0][0x388] ;  /* 0x0000e200ff047b82 */ /* 0x000e360000000a00 */
[----:B------:R-:W2:Y:S01]  /*0200*/  @!P0 LDC R11, c[0x0][0x3a0] ;  /* 0x0000e800ff0b8b82 */ /* 0x000ea20000000800 */
[----:B------:R-:W-:-:S04]  /*0210*/  @!P0 IMAD R9, R13, UR13, R8 ;  /* 0x0000000d0d098c24 */ /* 0x000fc8000f8e0208 */
[----:B-1----:R-:W-:-:S06]  /*0220*/  @!P0 IMAD.WIDE R6, R9, 0x4, R6 ;  /* 0x0000000409068825 */ /* 0x002fcc00078e0206 */
[----:B------:R-:W3:Y:S01]  /*0230*/  @!P0 LDG.E R6, desc[UR10][R6.64] ;  /* 0x0000000a06068981 */ /* 0x000ee2000c1e1900 */
[----:B--2---:R-:W-:-:S04]  /*0240*/  @!P0 IMAD R11, R17, R11, R2 ;  /* 0x0000000b110b8224 */ /* 0x004fc800078e0202 */
[----:B0-----:R-:W-:-:S06]  /*0250*/  @!P0 IMAD.WIDE R4, R11, 0x4, R4 ;  /* 0x000000040b048825 */ /* 0x001fcc00078e0204 */
[----:B------:R-:W2:Y:S01]  /*0260*/  @!P0 LDG.E R4, desc[UR10][R4.64] ;  /* 0x0000000a04048981 */ /* 0x000ea2000c1e1900 */
[----:B------:R-:W0:Y:S01]  /*0270*/  @!P0 S2R R9, SR_CgaCtaId ;  /* 0x0000000000098919 */ /* 0x000e220000008800 */
[----:B------:R-:W-:Y:S01]  /*0280*/  @!P0 MOV R8, 0x400 ;  /* 0x0000040000088802 */ /* 0x000fe20000000f00 */
[----:B------:R-:W-:-:S03]  /*0290*/  UISETP.GE.AND UP0, UPT, UR4, UR13, UPT ;  /* 0x0000000d0400728c */ /* 0x000fc6000bf06270 */
[----:B0-----:R-:W-:Y:S01]  /*02a0*/  @!P0 LEA R9, R9, R8, 0x18 ;  /* 0x0000000809098211 */ /* 0x001fe200078ec0ff */
[----:B------:R-:W-:-:S05]  /*02b0*/  @!P0 IMAD.IADD R8, R0, 0x1, R15 ;  /* 0x0000000100088824 */ /* 0x000fca00078e020f */
[----:B------:R-:W-:-:S05]  /*02c0*/  @!P0 LEA R9, R8, R9, 0x2 ;  /* 0x0000000908098211 */ /* 0x000fca00078e10ff */
[----:B---3--:R0:W-:Y:S04]  /*02d0*/  @!P0 STS [R9], R6 ;  /* 0x0000000609008388 */ /* 0x0081e80000000800 */
[----:B--2---:R0:W-:Y:S01]  /*02e0*/  @!P0 STS [R9+0x1000], R4 ;  /* 0x0010000409008388 */ /* 0x0041e20000000800 */
[----:B------:R-:W-:Y:S06]  /*02f0*/  BAR.SYNC.DEFER_BLOCKING 0x0 ;  /* 0x0000000000007b1d */ /* 0x000fec0000010000 */
[----:B------:R-:W-:Y:S05]  /*0300*/  BRA.U UP0, `(.L_x_1) ;  /* 0x0000000500647547 */ /* 0x000fea000b800000 */
[----:B------:R-:W-:Y:S01]  /*0310*/  UISETP.LT.AND UP0, UPT, UR8, 0x20, UPT ;  /* 0x000000200800788c */ /* 0x000fe2000bf01270 */
[----:B------:R-:W-:-:S03]  /*0320*/  IMAD.MOV.U32 R8, RZ, RZ, RZ ;  /* 0x000000ffff087224 */ /* 0x000fc600078e00ff */
[----:B------:R-:W-:-:S04]  /*0330*/  USEL UR5, UR8, 0x20, UP0 ;  /* 0x0000002008057887 */ /* 0x000fc80008000000 */
[----:B------:R-:W-:-:S04]  /*0340*/  UISETP.LT.AND UP0, UPT, UR5, 0x1, UPT ;  /* 0x000000010500788c */ /* 0x000fc8000bf01270 */
[----:B------:R-:W-:Y:S02]  /*0350*/  USEL UR5, UR5, 0x1, !UP0 ;  /* 0x0000000105057887 */ /* 0x000fe4000c000000 */
[----:B------:R-:W-:Y:S02]  /*0360*/  UISETP.GE.AND UP0, UPT, UR8, 0x8, UPT ;  /* 0x000000080800788c */ /* 0x000fe4000bf06270 */
[----:B------:R-:W-:Y:S02]  /*0370*/  ULOP3.LUT UR9, UR5, 0x3, URZ, 0xc0, !UPT ;  /* 0x0000000305097892 */ /* 0x000fe4000f8ec0ff */
[----:B------:R-:W-:-:S05]  /*0380*/  ULOP3.LUT UR12, UR5, 0x7, URZ, 0xc0, !UPT ;  /* 0x00000007050c7892 */ /* 0x000fca000f8ec0ff */
[----:B------:R-:W-:Y:S07]  /*0390*/  BRA.U !UP0, `(.L_x_2) ;  /* 0x0000000108707547 */ /* 0x000fee000b800000 */
[----:B------:R-:W-:Y:S01]  /*03a0*/  ULOP3.LUT UR6, UR5, 0x38, URZ, 0xc0, !UPT ;  /* 0x0000003805067892 */ /* 0x000fe2000f8ec0ff */
[----:B------:R-:W-:Y:S01]  /*03b0*/  MOV R16, R14 ;  /* 0x0000000e00107202 */ /* 0x000fe20000000f00 */
[----:B------:R-:W-:Y:S02]  /*03c0*/  IMAD.MOV.U32 R17, RZ, RZ, R12 ;  /* 0x000000ffff117224 */ /* 0x000fe400078e000c */
[----:B------:R-:W-:-:S12]  /*03d0*/  UIADD3 UR7, UPT, UPT, -UR6, URZ, URZ ;  /* 0x000000ff06077290 */ /* 0x000fd8000fffe1ff */
.L_x_3:
[----:B------:R-:W-:Y:S01]  /*03e0*/  LDS R23, [R16+-0x380] ;  /* 0xfffc800010177984 */ /* 0x000fe20000000800 */
[----:B------:R-:W-:-:S03]  /*03f0*/  UIADD3 UR7, UPT, UPT, UR7, 0x8, URZ ;  /* 0x0000000807077890 */ /* 0x000fc6000fffe0ff */
[----:B0-----:R-:W0:Y:S01]  /*0400*/  LDS.128 R4, [R17+-0x10] ;  /* 0xfffff00011047984 */ /* 0x001e220000000c00 */
[----:B------:R-:W-:-:S03]  /*0410*/  UISETP.NE.AND UP0, UPT, UR7, URZ, UPT ;  /* 0x000000ff0700728c */ /* 0x000fc6000bf05270 */
[----:B------:R-:W1:Y:S04]  /*0420*/  LDS R24, [R16+-0x300] ;  /* 0xfffd000010187984 */ /* 0x000e680000000800 */
[----:B------:R-:W2:Y:S04]  /*0430*/  LDS R25, [R16+-0x280] ;  /* 0xfffd800010197984 */ /* 0x000ea80000000800 */
[----:B------:R-:W3:Y:S04]  /*0440*/  LDS R26, [R16+-0x200] ;  /* 0xfffe0000101a7984 */ /* 0x000ee80000000800 */
[----:B------:R-:W-:Y:S04]  /*0450*/  LDS R21, [R16+-0x180] ;  /* 0xfffe800010157984 */ /* 0x000fe80000000800 */
[----:B------:R4:W5:Y:S04]  /*0460*/  LDS.128 R8, [R17] ;  /* 0x0000000011087984 */ /* 0x0009680000000c00 */
[----:B------:R-:W5:Y:S04]  /*0470*/  LDS R20, [R16+-0x100] ;  /* 0xffff000010147984 */ /* 0x000f680000000800 */
[----:B------:R-:W5:Y:S01]  /*0480*/  LDS R19, [R16+-0x80] ;  /* 0xffff800010137984 */ /* 0x000f620000000800 */
[----:B----4-:R-:W-:-:S03]  /*0490*/  IADD3 R17, PT, PT, R17, 0x20, RZ ;  /* 0x0000002011117810 */ /* 0x010fc60007ffe0ff */
[----:B------:R4:W5:Y:S01]  /*04a0*/  LDS R18, [R16] ;  /* 0x0000000010127984 */ /* 0x0009620000000800 */
[----:B0-----:R-:W-:Y:S01]  /*04b0*/  FFMA R4, R4, R23, R3 ;  /* 0x0000001704047223 */ /* 0x001fe20000000003 */
[----:B----4-:R-:W-:-:S03]  /*04c0*/  VIADD R16, R16, 0x400 ;  /* 0x0000040010107836 */ /* 0x010fc60000000000 */
[----:B-1----:R-:W-:-:S04]  /*04d0*/  FFMA R5, R5, R24, R4 ;  /* 0x0000001805057223 */ /* 0x002fc80000000004 */
[----:B--2---:R-:W-:-:S04]  /*04e0*/  FFMA R6, R6, R25, R5 ;  /* 0x0000001906067223 */ /* 0x004fc80000000005 */
[----:B---3--:R-:W-:-:S04]  /*04f0*/  FFMA R7, R7, R26, R6 ;  /* 0x0000001a07077223 */ /* 0x008fc80000000006 */
[----:B-----5:R-:W-:-:S04]  /*0500*/  FFMA R8, R8, R21, R7 ;  /* 0x0000001508087223 */ /* 0x020fc80000000007 */
[----:B------:R-:W-:-:S04]  /*0510*/  FFMA R9, R9, R20, R8 ;  /* 0x0000001409097223 */ /* 0x000fc80000000008 */
[----:B------:R-:W-:-:S04]  /*0520*/  FFMA R10, R10, R19, R9 ;  /* 0x000000130a0a7223 */ /* 0x000fc80000000009 */
[----:B------:R-:W-:Y:S01]  /*0530*/  FFMA R3, R11, R18, R10 ;  /* 0x000000120b037223 */ /* 0x000fe2000000000a */
[----:B------:R-:W-:Y:S06]  /*0540*/  BRA.U UP0, `(.L_x_3) ;  /* 0xfffffffd00a47547 */ /* 0x000fec000b83ffff */
[----:B------:R-:W-:-:S07]  /*0550*/  MOV R8, UR6 ;  /* 0x0000000600087c02 */ /* 0x000fce0008000f00 */
.L_x_2:
[----:B------:R-:W-:-:S09]  /*0560*/  UISETP.NE.AND UP0, UPT, UR12, URZ, UPT ;  /* 0x000000ff0c00728c */ /* 0x000fd2000bf05270 */
[----:B------:R-:W-:Y:S05]  /*0570*/  BRA.U !UP0, `(.L_x_1) ;  /* 0x0000000108c87547 */ /* 0x000fea000b800000 */
[----:B------:R-:W-:Y:S02]  /*0580*/  UISETP.GE.U32.AND UP0, UPT, UR12, 0x4, UPT ;  /* 0x000000040c00788c */ /* 0x000fe4000bf06070 */
[----:B------:R-:W-:-:S07]  /*0590*/  UISETP.NE.AND UP1, UPT, UR9, URZ, UPT ;  /* 0x000000ff0900728c */ /* 0x000fce000bf25270 */
[----:B------:R-:W-:Y:S05]  /*05a0*/  BRA.U !UP0, `(.L_x_4) ;  /* 0x0000000108487547 */ /* 0x000fea000b800000 */
[----:B------:R-:W1:Y:S01]  /*05b0*/  S2UR UR7, SR_CgaCtaId ;  /* 0x00000000000779c3 */ /* 0x000e620000008800 */
[----:B------:R-:W-:Y:S01]  /*05c0*/  UMOV UR6, 0x400 ;  /* 0x0000040000067882 */ /* 0x000fe20000000000 */
[C---:B------:R-:W-:Y:S01]  /*05d0*/  IMAD R10, R8.reuse, 0x20, R0 ;  /* 0x00000020080a7824 */ /* 0x040fe200078e0200 */
[----:B0-----:R-:W-:Y:S01]  /*05e0*/  IADD3 R4, PT, PT, R15, R8, RZ ;  /* 0x000000080f047210 */ /* 0x001fe20007ffe0ff */
[----:B------:R-:W-:Y:S01]  /*05f0*/  VIADD R8, R8, 0x4 ;  /* 0x0000000408087836 */ /* 0x000fe20000000000 */
[----:B-1----:R-:W-:-:S06]  /*0600*/  ULEA UR6, UR7, UR6, 0x18 ;  /* 0x0000000607067291 */ /* 0x002fcc000f8ec0ff */
[----:B------:R-:W-:Y:S02]  /*0610*/  LEA R10, R10, UR6, 0x2 ;  /* 0x000000060a0a7c11 */ /* 0x000fe4000f8e10ff */
[----:B------:R-:W-:-:S03]  /*0620*/  LEA R9, R4, UR6, 0x2 ;  /* 0x0000000604097c11 */ /* 0x000fc6000f8e10ff */
[----:B------:R-:W-:Y:S04]  /*0630*/  LDS R11, [R10+0x1000] ;  /* 0x001000000a0b7984 */ /* 0x000fe80000000800 */
[----:B------:R-:W0:Y:S04]  /*0640*/  LDS.64 R4, [R9] ;  /* 0x0000000009047984 */ /* 0x000e280000000a00 */
[----:B------:R-:W1:Y:S04]  /*0650*/  LDS R17, [R10+0x1080] ;  /* 0x001080000a117984 */ /* 0x000e680000000800 */
[----:B------:R-:W-:Y:S04]  /*0660*/  LDS R16, [R10+0x1100] ;  /* 0x001100000a107984 */ /* 0x000fe80000000800 */
[----:B------:R-:W2:Y:S04]  /*0670*/  LDS.64 R6, [R9+0x8] ;  /* 0x0000080009067984 */ /* 0x000ea80000000a00 */
[----:B------:R-:W3:Y:S01]  /*0680*/  LDS R19, [R10+0x1180] ;  /* 0x001180000a137984 */ /* 0x000ee20000000800 */
[----:B0-----:R-:W-:-:S04]  /*0690*/  FFMA R4, R4, R11, R3 ;  /* 0x0000000b04047223 */ /* 0x001fc80000000003 */
[----:B-1----:R-:W-:-:S04]  /*06a0*/  FFMA R5, R17, R5, R4 ;  /* 0x0000000511057223 */ /* 0x002fc80000000004 */
[----:B--2---:R-:W-:-:S04]  /*06b0*/  FFMA R6, R6, R16, R5 ;  /* 0x0000001006067223 */ /* 0x004fc80000000005 */
[----:B---3--:R-:W-:-:S07]  /*06c0*/  FFMA R3, R19, R7, R6 ;  /* 0x0000000713037223 */ /* 0x008fce0000000006 */
.L_x_4:
[----:B------:R-:W-:Y:S05]  /*06d0*/  BRA.U !UP1, `(.L_x_1) ;  /* 0x0000000109707547 */ /* 0x000fea000b800000 */
[----:B------:R-:W-:Y:S02]  /*06e0*/  UISETP.NE.AND UP0, UPT, UR9, 0x1, UPT ;  /* 0x000000010900788c */ /* 0x000fe4000bf05270 */
[----:B------:R-:W-:-:S04]  /*06f0*/  ULOP3.LUT UR5, UR5, 0x1, URZ, 0xc0, !UPT ;  /* 0x0000000105057892 */ /* 0x000fc8000f8ec0ff */
[----:B------:R-:W-:-:S03]  /*0700*/  UISETP.NE.U32.AND UP1, UPT, UR5, 0x1, UPT ;  /* 0x000000010500788c */ /* 0x000fc6000bf25070 */
[----:B------:R-:W-:Y:S08]  /*0710*/  BRA.U !UP0, `(.L_x_5) ;  /* 0x0000000108347547 */ /* 0x000ff0000b800000 */
[----:B------:R-:W1:Y:S01]  /*0720*/  S2UR UR6, SR_CgaCtaId ;  /* 0x00000000000679c3 */ /* 0x000e620000008800 */
[----:B------:R-:W-:Y:S01]  /*0730*/  UMOV UR5, 0x400 ;  /* 0x0000040000057882 */ /* 0x000fe20000000000 */
[----:B0-----:R-:W-:Y:S02]  /*0740*/  IADD3 R4, PT, PT, R15, R8, RZ ;  /* 0x000000080f047210 */ /* 0x001fe40007ffe0ff */
[C---:B------:R-:W-:Y:S01]  /*0750*/  LEA R5, R8.reuse, R0, 0x5 ;  /* 0x0000000008057211 */ /* 0x040fe200078e28ff */
[----:B------:R-:W-:Y:S01]  /*0760*/  VIADD R8, R8, 0x2 ;  /* 0x0000000208087836 */ /* 0x000fe20000000000 */
[----:B-1----:R-:W-:-:S06]  /*0770*/  ULEA UR5, UR6, UR5, 0x18 ;  /* 0x0000000506057291 */ /* 0x002fcc000f8ec0ff */
[----:B------:R-:W-:Y:S02]  /*0780*/  LEA R4, R4, UR5, 0x2 ;  /* 0x0000000504047c11 */ /* 0x000fe4000f8e10ff */
[----:B------:R-:W-:-:S04]  /*0790*/  LEA R6, R5, UR5, 0x2 ;  /* 0x0000000505067c11 */ /* 0x000fc8000f8e10ff */
[----:B------:R-:W-:Y:S04]  /*07a0*/  LDS.64 R4, [R4] ;  /* 0x0000000004047984 */ /* 0x000fe80000000a00 */
[----:B------:R-:W0:Y:S04]  /*07b0*/  LDS R7, [R6+0x1000] ;  /* 0x0010000006077984 */ /* 0x000e280000000800 */
[----:B------:R-:W1:Y:S01]  /*07c0*/  LDS R9, [R6+0x1080] ;  /* 0x0010800006097984 */ /* 0x000e620000000800 */
[----:B0-----:R-:W-:-:S04]  /*07d0*/  FFMA R10, R4, R7, R3 ;  /* 0x00000007040a7223 */ /* 0x001fc80000000003 */
[----:B-1----:R-:W-:-:S07]  /*07e0*/  FFMA R3, R9, R5, R10 ;  /* 0x0000000509037223 */ /* 0x002fce000000000a */
.L_x_5:
[----:B------:R-:W-:Y:S05]  /*07f0*/  BRA.U UP1, `(.L_x_1) ;  /* 0x0000000101287547 */ /* 0x000fea000b800000 */
[----:B------:R-:W1:Y:S01]  /*0800*/  S2UR UR6, SR_CgaCtaId ;  /* 0x00000000000679c3 */ /* 0x000e620000008800 */
[----:B------:R-:W-:Y:S01]  /*0810*/  UMOV UR5, 0x400 ;  /* 0x0000040000057882 */ /* 0x000fe20000000000 */
[----:B0-----:R-:W-:Y:S02]  /*0820*/  IADD3 R4, PT, PT, R15, R8, RZ ;  /* 0x000000080f047210 */ /* 0x001fe40007ffe0ff */
[----:B------:R-:W-:Y:S01]  /*0830*/  LEA R5, R8, R0, 0x5 ;  /* 0x0000000008057211 */ /* 0x000fe200078e28ff */
[----:B-1----:R-:W-:-:S06]  /*0840*/  ULEA UR5, UR6, UR5, 0x18 ;  /* 0x0000000506057291 */ /* 0x002fcc000f8ec0ff */
[----:B------:R-:W-:Y:S02]  /*0850*/  LEA R4, R4, UR5, 0x2 ;  /* 0x0000000504047c11 */ /* 0x000fe4000f8e10ff */
[----:B------:R-:W-:-:S04]  /*0860*/  LEA R5, R5, UR5, 0x2 ;  /* 0x0000000505057c11 */ /* 0x000fc8000f8e10ff */
[----:B------:R-:W-:Y:S04]  /*0870*/  LDS R4, [R4] ;  /* 0x0000000004047984 */ /* 0x000fe80000000800 */
[----:B------:R-:W0:Y:S02]  /*0880*/  LDS R5, [R5+0x1000] ;  /* 0x0010000005057984 */ /* 0x000e240000000800 */
[----:B0-----:R-:W-:-:S07]  /*0890*/  FFMA R3, R4, R5, R3 ;  /* 0x0000000504037223 */ /* 0x001fce0000000003 */
.L_x_1:
[----:B------:R-:W-:Y:S01]  /*08a0*/  BAR.SYNC.DEFER_BLOCKING 0x0 ;  /* 0x0000000000007b1d */ /* 0x000fe20000010000 */
[----:B------:R-:W-:Y:S02]  /*08b0*/  UIADD3 UR4, UPT, UPT, UR4, 0x20, URZ ;  /* 0x0000002004047890 */ /* 0x000fe4000fffe0ff */
[----:B------:R-:W-:Y:S02]  /*08c0*/  UIADD3 UR8, UPT, UPT, UR8, -0x20, URZ ;  /* 0xffffffe008087890 */ /* 0x000fe4000fffe0ff */
[----:B------:R-:W-:-:S09]  /*08d0*/  UISETP.GE.AND UP0, UPT, UR4, UR13, UPT ;  /* 0x0000000d0400728c */ /* 0x000fd2000bf06270 */
[----:B------:R-:W-:Y:S05]  /*08e0*/  BRA.U !UP0, `(.L_x_6) ;  /* 0xfffffff908287547 */ /* 0x000fea000b83ffff */
.L_x_0:
[----:B------:R-:W1:Y:S01]  /*08f0*/  LDCU UR5, c[0x0][0x3a0] ;  /* 0x00007400ff0577ac */ /* 0x000e620008000800 */
[----:B------:R-:W2:Y:S01]  /*0900*/  LDCU UR4, c[0x0][0x398] ;  /* 0x00007300ff0477ac */ /* 0x000ea20008000800 */
[----:B-1----:R-:W-:-:S04]  /*0910*/  ISETP.GE.AND P0, PT, R2, UR5, PT ;  /* 0x0000000502007c0c */ /* 0x002fc8000bf06270 */
[----:B--2---:R-:W-:-:S13]  /*0920*/  ISETP.GE.OR P0, PT, R13, UR4, P0 ;  /* 0x000000040d007c0c */ /* 0x004fda0008706670 */
[----:B------:R-:W-:Y:S05]  /*0930*/  @P0 EXIT ;  /* 0x000000000000094d */ /* 0x000fea0003800000 */
[----:B0-----:R-:W0:Y:S01]  /*0940*/  LDC.64 R4, c[0x0][0x390] ;  /* 0x0000e400ff047b82 */ /* 0x001e220000000a00 */
[----:B------:R-:W-:-:S04]  /*0950*/  IMAD R13, R13, UR5, R2 ;  /* 0x000000050d0d7c24 */ /* 0x000fc8000f8e0202 */
[----:B0-----:R-:W-:-:S05]  /*0960*/  IMAD.WIDE R4, R13, 0x4, R4 ;  /* 0x000000040d047825 */ /* 0x001fca00078e0204 */
[----:B------:R-:W-:Y:S01]  /*0970*/  STG.E desc[UR10][R4.64], R3 ;  /* 0x0000000304007986 */ /* 0x000fe2000c10190a */
[----:B------:R-:W-:Y:S05]  /*0980*/  EXIT ;  /* 0x000000000000794d */ /* 0x000fea0003800000 */
.L_x_7:
[----:B------:R-:W-:-:S00]  /*0990*/  BRA `(.L_x_7) ;  /* 0xfffffffc00fc7947 */ /* 0x000fc0000383ffff */
[----:B------:R-:W-:-:S00]  /*09a0*/  NOP ;  /* 0x0000000000007918 */ /* 0x000fc00000000000 */
        /* <DEDUP_REMOVED lines=13> */
.L_x_13:


//--------------------- .text._Z12kernel_naivePfS_S_iii --------------------------
	.section	.text._Z12kernel_naivePfS_S_iii,"ax",@progbits
	.align	128
        .global         _Z12kernel_naivePfS_S_iii
        .type           _Z12kernel_naivePfS_S_iii,@function
        .size           _Z12kernel_naivePfS_S_iii,(.L_x_14 - _Z12kernel_naivePfS_S_iii)
        .other          _Z12kernel_naivePfS_S_iii,@"STO_CUDA_ENTRY STV_DEFAULT"
_Z12kernel_naivePfS_S_iii:
.text._Z12kernel_naivePfS_S_iii:
[----:B------:R-:W-:Y:S01]  /*0000*/  LDC R1, c[0x0][0x37c] ;  /* 0x0000df00ff017b82 */ /* 0x000fe20000000800 */
[----:B------:R-:W0:Y:S07]  /*0010*/  S2R R14, SR_TID.X ;  /* 0x00000000000e7919 */ /* 0x000e2e0000002100 */
[----:B------:R-:W1:Y:S01]  /*0020*/  S2UR UR4, SR_CTAID.X ;  /* 0x00000000000479c3 */ /* 0x000e620000002500 */
[----:B------:R-:W2:Y:S01]  /*0030*/  LDCU UR5, c[0x0][0x398] ;  /* 0x00007300ff0577ac */ /* 0x000ea20008000800 */
[----:B------:R-:W3:Y:S06]  /*0040*/  S2R R3, SR_CTAID.Y ;  /* 0x0000000000037919 */ /* 0x000eec0000002600 */
[----:B------:R-:W4:Y:S01]  /*0050*/  LDC R15, c[0x0][0x3a0] ;  /* 0x0000e800ff0f7b82 */ /* 0x000f220000000800 */
[----:B-1----:R-:W-:Y:S01]  /*0060*/  USHF.L.U32 UR4, UR4, 0x5, URZ ;  /* 0x0000000504047899 */ /* 0x002fe200080006ff */
[----:B0-----:R-:W-:-:S02]  /*0070*/  LOP3.LUT R0, R14, 0x1f, RZ, 0xc0, !PT ;  /* 0x0000001f0e007812 */ /* 0x001fc400078ec0ff */
[----:B------:R-:W-:Y:S02]  /*0080*/  SHF.R.U32.HI R14, RZ, 0x5, R14 ;  /* 0x00000005ff0e7819 */ /* 0x000fe4000001160e */
[----:B---3--:R-:W-:Y:S02]  /*0090*/  LEA R0, R3, R0, 0x5 ;  /* 0x0000000003007211 */ /* 0x008fe400078e28ff */
[----:B------:R-:W-:Y:S02]  /*00a0*/  LOP3.LUT R14, R14, UR4, RZ, 0xfc, !PT ;  /* 0x000000040e0e7c12 */ /* 0x000fe4000f8efcff */
[----:B----4-:R-:W-:-:S04]  /*00b0*/  ISETP.GE.AND P0, PT, R0, R15, PT ;  /* 0x0000000f0000720c */ /* 0x010fc80003f06270 */
[----:B--2---:R-:W-:-:S13]  /*00c0*/  ISETP.GE.OR P0, PT, R14, UR5, P0 ;  /* 0x000000050e007c0c */ /* 0x004fda0008706670 */
[----:B------:R-:W-:Y:S05]  /*00d0*/  @P0 EXIT ;  /* 0x000000000000094d */ /* 0x000fea0003800000 */
[----:B------:R-:W0:Y:S01]  /*00e0*/  LDC R17, c[0x0][0x39c] ;  /* 0x0000e700ff117b82 */ /* 0x000e220000000800 */
[----:B------:R-:W1:Y:S01]  /*00f0*/  LDCU.64 UR6, c[0x0][0x358] ;  /* 0x00006b00ff0677ac */ /* 0x000e620008000a00 */
[----:B------:R-:W-:Y:S01]  /*0100*/  HFMA2 R26, -RZ, RZ, 0, 0 ;  /* 0x00000000ff1a7431 */ /* 0x000fe200000001ff */
[----:B0-----:R-:W-:-:S13]  /*0110*/  ISETP.GE.AND P0, PT, R17, 0x1, PT ;  /* 0x000000011100780c */ /* 0x001fda0003f06270 */
[----:B-1----:R-:W-:Y:S05]  /*0120*/  @!P0 BRA `(.L_x_8) ;  /* 0x0000000400b88947 */ /* 0x002fea0003800000 */
[C---:B------:R-:W-:Y:S01]  /*0130*/  ISETP.GE.U32.AND P1, PT, R17.reuse, 0x8, PT ;  /* 0x000000081100780c */ /* 0x040fe20003f26070 */
[----:B------:R-:W-:Y:S01]  /*0140*/  IMAD R18, R14, R17, RZ ;  /* 0x000000110e127224 */ /* 0x000fe200078e02ff */
[----:B------:R-:W-:Y:S02]  /*0150*/  LOP3.LUT R25, R17, 0x7, RZ, 0xc0, !PT ;  /* 0x0000000711197812 */ /* 0x000fe400078ec0ff */
[----:B------:R-:W-:Y:S02]  /*0160*/  MOV R26, RZ ;  /* 0x000000ff001a7202 */ /* 0x000fe40000000f00 */
[----:B------:R-:W-:Y:S02]  /*0170*/  ISETP.NE.AND P0, PT, R25, RZ, PT ;  /* 0x000000ff1900720c */ /* 0x000fe40003f05270 */
[----:B------:R-:W-:-:S05]  /*0180*/  MOV R19, RZ ;  /* 0x000000ff00137202 */ /* 0x000fca0000000f00 */
[----:B------:R-:W-:Y:S06]  /*0190*/  @!P1 BRA `(.L_x_9) ;  /* 0x0000000000c49947 */ /* 0x000fec0003800000 */
[----:B------:R-:W0:Y:S01]  /*01a0*/  LDCU.64 UR4, c[0x0][0x380] ;  /* 0x00007000ff0477ac */ /* 0x000e220008000a00 */
[----:B------:R-:W-:Y:S02]  /*01b0*/  LOP3.LUT R19, R17, 0x7ffffff8, RZ, 0xc0, !PT ;  /* 0x7ffffff811137812 */ /* 0x000fe400078ec0ff */
[----:B------:R-:W-:Y:S02]  /*01c0*/  MOV R26, RZ ;  /* 0x000000ff001a7202 */ /* 0x000fe40000000f00 */
[----:B------:R-:W-:Y:S02]  /*01d0*/  MOV R16, R18 ;  /* 0x0000001200107202 */ /* 0x000fe40000000f00 */
[----:B------:R-:W-:Y:S02]  /*01e0*/  MOV R22, R0 ;  /* 0x0000000000167202 */ /* 0x000fe40000000f00 */
[----:B------:R-:W-:Y:S01]  /*01f0*/  IADD3 R20, PT, PT, -R19, RZ, RZ ;  /* 0x000000ff13147210 */ /* 0x000fe20007ffe1ff */
[----:B0-----:R-:W-:-:S04]  /*0200*/  UIADD3 UR4, UP0, UPT, UR4, 0x10, URZ ;  /* 0x0000001004047890 */ /* 0x001fc8000ff1e0ff */
[----:B------:R-:W-:-:S12]  /*0210*/  UIADD3.X UR5, UPT, UPT, URZ, UR5, URZ, UP0, !UPT ;  /* 0x00000005ff057290 */ /* 0x000fd800087fe4ff */
.L_x_10:
[----:B------:R-:W0:Y:S01]  /*0220*/  LDC.64 R12, c[0x0][0x388] ;  /* 0x0000e200ff0c7b82 */ /* 0x000e220000000a00 */
[----:B------:R-:W-:Y:S02]  /*0230*/  MOV R2, UR4 ;  /* 0x0000000400027c02 */ /* 0x000fe40008000f00 */
[----:B------:R-:W-:-:S03]  /*0240*/  MOV R3, UR5 ;  /* 0x0000000500037c02 */ /* 0x000fc60008000f00 */
[----:B------:R-:W-:-:S05]  /*0250*/  IMAD.WIDE R2, R16, 0x4, R2 ;  /* 0x0000000410027825 */ /* 0x000fca00078e0202 */
[----:B------:R-:W2:Y:S04]  /*0260*/  LDG.E R21, desc[UR6][R2.64+-0x10] ;  /* 0xfffff00602157981 */ /* 0x000ea8000c1e1900 */
[----:B------:R-:W3:Y:S04]  /*0270*/  LDG.E R23, desc[UR6][R2.64+-0xc] ;  /* 0xfffff40602177981 */ /* 0x000ee8000c1e1900 */
[----:B------:R-:W4:Y:S01]  /*0280*/  LDG.E R29, desc[UR6][R2.64+-0x8] ;  /* 0xfffff806021d7981 */ /* 0x000f22000c1e1900 */
[----:B0-----:R-:W-:-:S05]  /*0290*/  IMAD.WIDE R12, R22, 0x4, R12 ;  /* 0x00000004160c7825 */ /* 0x001fca00078e020c */
[----:B------:R0:W2:Y:S01]  /*02a0*/  LDG.E R24, desc[UR6][R12.64] ;  /* 0x000000060c187981 */ /* 0x0000a2000c1e1900 */
[----:B------:R-:W-:-:S04]  /*02b0*/  IMAD.WIDE R10, R15, 0x4, R12 ;  /* 0x000000040f0a7825 */ /* 0x000fc800078e020c */
[C---:B------:R-:W-:Y:S02]  /*02c0*/  IMAD.WIDE R4, R15.reuse, 0x4, R10 ;  /* 0x000000040f047825 */ /* 0x040fe400078e020a */
[----:B------:R-:W3:Y:S02]  /*02d0*/  LDG.E R10, desc[UR6][R10.64] ;  /* 0x000000060a0a7981 */ /* 0x000ee4000c1e1900 */
[C---:B------:R-:W-:Y:S02]  /*02e0*/  IMAD.WIDE R6, R15.reuse, 0x4, R4 ;  /* 0x000000040f067825 */ /* 0x040fe400078e0204 */
[----:B------:R1:W4:Y:S02]  /*02f0*/  LDG.E R28, desc[UR6][R4.64] ;  /* 0x00000006041c7981 */ /* 0x000324000c1e1900 */
[C---:B------:R-:W-:Y:S02]  /*0300*/  IMAD.WIDE R8, R15.reuse, 0x4, R6 ;  /* 0x000000040f087825 */ /* 0x040fe400078e0206 */
[----:B------:R-:W5:Y:S02]  /*0310*/  LDG.E R6, desc[UR6][R6.64] ;  /* 0x0000000606067981 */ /* 0x000f64000c1e1900 */
[----:B0-----:R-:W-:-:S05]  /*0320*/  IMAD.WIDE R12, R15, 0x4, R8 ;  /* 0x000000040f0c7825 */ /* 0x001fca00078e0208 */
[----:B------:R-:W5:Y:S04]  /*0330*/  LDG.E R11, desc[UR6][R12.64] ;  /* 0x000000060c0b7981 */ /* 0x000f68000c1e1900 */
[----:B------:R-:W5:Y:S04]  /*0340*/  LDG.E R7, desc[UR6][R8.64] ;  /* 0x0000000608077981 */ /* 0x000f68000c1e1900 */
[----:B------:R-:W5:Y:S04]  /*0350*/  LDG.E R9, desc[UR6][R2.64+-0x4] ;  /* 0xfffffc0602097981 */ /* 0x000f68000c1e1900 */
[----:B------:R-:W5:Y:S01]  /*0360*/  LDG.E R8, desc[UR6][R2.64+0x8] ;  /* 0x0000080602087981 */ /* 0x000f62000c1e1900 */
[----:B--2---:R-:W-:Y:S01]  /*0370*/  FFMA R24, R21, R24, R26 ;  /* 0x0000001815187223 */ /* 0x004fe2000000001a */
[----:B------:R-:W-:-:S02]  /*0380*/  IMAD.WIDE R26, R15, 0x4, R12 ;  /* 0x000000040f1a7825 */ /* 0x000fc400078e020c */
[----:B------:R-:W2:Y:S04]  /*0390*/  LDG.E R21, desc[UR6][R2.64] ;  /* 0x0000000602157981 */ /* 0x000ea8000c1e1900 */
[----:B------:R-:W2:Y:S01]  /*03a0*/  LDG.E R12, desc[UR6][R2.64+0x4] ;  /* 0x00000406020c7981 */ /* 0x000ea2000c1e1900 */
[----:B-1----:R-:W-:-:S03]  /*03b0*/  IMAD.WIDE R4, R15, 0x4, R26 ;  /* 0x000000040f047825 */ /* 0x002fc600078e021a */
[----:B------:R-:W2:Y:S04]  /*03c0*/  LDG.E R13, desc[UR6][R2.64+0xc] ;  /* 0x00000c06020d7981 */ /* 0x000ea8000c1e1900 */
[----:B------:R-:W2:Y:S04]  /*03d0*/  LDG.E R4, desc[UR6][R4.64] ;  /* 0x0000000604047981 */ /* 0x000ea8000c1e1900 */
[----:B------:R-:W2:Y:S01]  /*03e0*/  LDG.E R3, desc[UR6][R26.64] ;  /* 0x000000061a037981 */ /* 0x000ea2000c1e1900 */
[----:B---3--:R-:W-:Y:S01]  /*03f0*/  FFMA R10, R23, R10, R24 ;  /* 0x0000000a170a7223 */ /* 0x008fe20000000018 */
[----:B------:R-:W-:-:S03]  /*0400*/  IADD3 R20, PT, PT, R20, 0x8, RZ ;  /* 0x0000000814147810 */ /* 0x000fc60007ffe0ff */
[----:B----4-:R-:W-:Y:S01]  /*0410*/  FFMA R10, R29, R28, R10 ;  /* 0x0000001c1d0a7223 */ /* 0x010fe2000000000a */
[----:B------:R-:W-:Y:S02]  /*0420*/  ISETP.NE.AND P1, PT, R20, RZ, PT ;  /* 0x000000ff1400720c */ /* 0x000fe40003f25270 */
[----:B------:R-:W-:Y:S01]  /*0430*/  LEA R22, R15, R22, 0x3 ;  /* 0x000000160f167211 */ /* 0x000fe200078e18ff */
[----:B-----5:R-:W-:Y:S01]  /*0440*/  FFMA R6, R9, R6, R10 ;  /* 0x0000000609067223 */ /* 0x020fe2000000000a */
[----:B------:R-:W-:-:S03]  /*0450*/  IADD3 R16, PT, PT, R16, 0x8, RZ ;  /* 0x0000000810107810 */ /* 0x000fc60007ffe0ff */
[----:B--2---:R-:W-:-:S04]  /*0460*/  FFMA R7, R21, R7, R6 ;  /* 0x0000000715077223 */ /* 0x004fc80000000006 */
[----:B------:R-:W-:-:S04]  /*0470*/  FFMA R7, R12, R11, R7 ;  /* 0x0000000b0c077223 */ /* 0x000fc80000000007 */
[----:B------:R-:W-:-:S04]  /*0480*/  FFMA R8, R8, R3, R7 ;  /* 0x0000000308087223 */ /* 0x000fc80000000007 */
[----:B------:R-:W-:Y:S01]  /*0490*/  FFMA R26, R13, R4, R8 ;  /* 0x000000040d1a7223 */ /* 0x000fe20000000008 */
[----:B------:R-:W-:Y:S06]  /*04a0*/  @P1 BRA `(.L_x_10) ;  /* 0xfffffffc005c1947 */ /* 0x000fec000383ffff */
.L_x_9:
[----:B------:R-:W-:Y:S05]  /*04b0*/  @!P0 BRA `(.L_x_8) ;  /* 0x0000000000d48947 */ /* 0x000fea0003800000 */
[----:B------:R-:W-:Y:S02]  /*04c0*/  ISETP.GE.U32.AND P0, PT, R25, 0x4, PT ;  /* 0x000000041900780c */ /* 0x000fe40003f06070 */
[----:B------:R-:W-:-:S04]  /*04d0*/  LOP3.LUT R12, R17, 0x3, RZ, 0xc0, !PT ;  /* 0x00000003110c7812 */ /* 0x000fc800078ec0ff */
[----:B------:R-:W-:-:S07]  /*04e0*/  ISETP.NE.AND P1, PT, R12, RZ, PT ;  /* 0x000000ff0c00720c */ /* 0x000fce0003f25270 */
[----:B------:R-:W-:Y:S06]  /*04f0*/  @!P0 BRA `(.L_x_11) ;  /* 0x0000000000588947 */ /* 0x000fec0003800000 */
[----:B------:R-:W0:Y:S01]  /*0500*/  LDC.64 R8, c[0x0][0x388] ;  /* 0x0000e200ff087b82 */ /* 0x000e220000000a00 */
[----:B------:R-:W-:Y:S01]  /*0510*/  IMAD R7, R19, R15, R0 ;  /* 0x0000000f13077224 */ /* 0x000fe200078e0200 */
[----:B------:R-:W-:-:S06]  /*0520*/  IADD3 R5, PT, PT, R18, R19, RZ ;  /* 0x0000001312057210 */ /* 0x000fcc0007ffe0ff */
[----:B------:R-:W1:Y:S01]  /*0530*/  LDC.64 R2, c[0x0][0x380] ;  /* 0x0000e000ff027b82 */ /* 0x000e620000000a00 */
[----:B0-----:R-:W-:-:S04]  /*0540*/  IMAD.WIDE R8, R7, 0x4, R8 ;  /* 0x0000000407087825 */ /* 0x001fc800078e0208 */
[----:B------:R-:W-:Y:S02]  /*0550*/  IMAD.WIDE R10, R15, 0x4, R8 ;  /* 0x000000040f0a7825 */ /* 0x000fe400078e0208 */
[----:B------:R-:W2:Y:S02]  /*0560*/  LDG.E R8, desc[UR6][R8.64] ;  /* 0x0000000608087981 */ /* 0x000ea4000c1e1900 */
[----:B-1----:R-:W-:-:S04]  /*0570*/  IMAD.WIDE R2, R5, 0x4, R2 ;  /* 0x0000000405027825 */ /* 0x002fc800078e0202 */
[C---:B------:R-:W-:Y:S01]  /*0580*/  IMAD.WIDE R4, R15.reuse, 0x4, R10 ;  /* 0x000000040f047825 */ /* 0x040fe200078e020a */
[----:B------:R-:W2:Y:S04]  /*0590*/  LDG.E R13, desc[UR6][R2.64] ;  /* 0x00000006020d7981 */ /* 0x000ea8000c1e1900 */
[----:B------:R-:W3:Y:S01]  /*05a0*/  LDG.E R10, desc[UR6][R10.64] ;  /* 0x000000060a0a7981 */ /* 0x000ee2000c1e1900 */
[----:B------:R-:W-:-:S03]  /*05b0*/  IMAD.WIDE R6, R15, 0x4, R4 ;  /* 0x000000040f067825 */ /* 0x000fc600078e0204 */
[----:B------:R-:W3:Y:S04]  /*05c0*/  LDG.E R16, desc[UR6][R2.64+0x4] ;  /* 0x0000040602107981 */ /* 0x000ee8000c1e1900 */
[----:B------:R-:W4:Y:S04]  /*05d0*/  LDG.E R21, desc[UR6][R4.64] ;  /* 0x0000000604157981 */ /* 0x000f28000c1e1900 */
[----:B------:R-:W4:Y:S04]  /*05e0*/  LDG.E R20, desc[UR6][R2.64+0x8] ;  /* 0x0000080602147981 */ /* 0x000f28000c1e1900 */
[----:B------:R-:W5:Y:S04]  /*05f0*/  LDG.E R22, desc[UR6][R2.64+0xc] ;  /* 0x00000c0602167981 */ /* 0x000f68000c1e1900 */
[----:B------:R-:W5:Y:S01]  /*0600*/  LDG.E R6, desc[UR6][R6.64] ;  /* 0x0000000606067981 */ /* 0x000f62000c1e1900 */
[----:B------:R-:W-:Y:S01]  /*0610*/  IADD3 R19, PT, PT, R19, 0x4, RZ ;  /* 0x0000000413137810 */ /* 0x000fe20007ffe0ff */
[----:B--2---:R-:W-:-:S04]  /*0620*/  FFMA R13, R13, R8, R26 ;  /* 0x000000080d0d7223 */ /* 0x004fc8000000001a */
[----:B---3--:R-:W-:-:S04]  /*0630*/  FFMA R13, R16, R10, R13 ;  /* 0x0000000a100d7223 */ /* 0x008fc8000000000d */
[----:B----4-:R-:W-:-:S04]  /*0640*/  FFMA R13, R20, R21, R13 ;  /* 0x00000015140d7223 */ /* 0x010fc8000000000d */
[----:B-----5:R-:W-:-:S07]  /*0650*/  FFMA R26, R22, R6, R13 ;  /* 0x00000006161a7223 */ /* 0x020fce000000000d */
.L_x_11:
[----:B------:R-:W-:Y:S05]  /*0660*/  @!P1 BRA `(.L_x_8) ;  /* 0x0000000000689947 */ /* 0x000fea0003800000 */
[----:B------:R-:W0:Y:S01]  /*0670*/  LDC.64 R8, c[0x0][0x388] ;  /* 0x0000e200ff087b82 */ /* 0x000e220000000a00 */
[----:B------:R-:W-:Y:S02]  /*0680*/  ISETP.NE.AND P0, PT, R12, 0x1, PT ;  /* 0x000000010c00780c */ /* 0x000fe40003f05270 */
[----:B------:R-:W-:-:S04]  /*0690*/  LOP3.LUT R17, R17, 0x1, RZ, 0xc0, !PT ;  /* 0x0000000111117812 */ /* 0x000fc800078ec0ff */
[----:B------:R-:W-:Y:S01]  /*06a0*/  ISETP.NE.U32.AND P1, PT, R17, 0x1, PT ;  /* 0x000000011100780c */ /* 0x000fe20003f25070 */
[----:B------:R-:W1:Y:S06]  /*06b0*/  LDC.64 R6, c[0x0][0x380] ;  /* 0x0000e000ff067b82 */ /* 0x000e6c0000000a00 */
[C---:B------:R-:W-:Y:S01]  /*06c0*/  @P0 IMAD R13, R19.reuse, R15, R0 ;  /* 0x0000000f130d0224 */ /* 0x040fe200078e0200 */
[----:B------:R-:W-:Y:S01]  /*06d0*/  @P0 IADD3 R11, PT, PT, R18, R19, RZ ;  /* 0x00000013120b0210 */ /* 0x000fe20007ffe0ff */
[----:B------:R-:W2:Y:S01]  /*06e0*/  LDC.64 R4, c[0x0][0x380] ;  /* 0x0000e000ff047b82 */ /* 0x000ea20000000a00 */
[----:B------:R-:W-:-:S07]  /*06f0*/  @P0 IADD3 R19, PT, PT, R19, 0x2, RZ ;  /* 0x0000000213130810 */ /* 0x000fce0007ffe0ff */
[----:B------:R-:W3:Y:S01]  /*0700*/  LDC.64 R2, c[0x0][0x388] ;  /* 0x0000e200ff027b82 */ /* 0x000ee20000000a00 */
[----:B0-----:R-:W-:Y:S01]  /*0710*/  @P0 IMAD.WIDE R8, R13, 0x4, R8 ;  /* 0x000000040d080825 */ /* 0x001fe200078e0208 */
[----:B------:R-:W-:-:S03]  /*0720*/  @!P1 IADD3 R13, PT, PT, R18, R19, RZ ;  /* 0x00000013120d9210 */ /* 0x000fc60007ffe0ff */
[----:B------:R-:W-:Y:S01]  /*0730*/  @!P1 IMAD R19, R19, R15, R0 ;  /* 0x0000000f13139224 */ /* 0x000fe200078e0200 */
[----:B------:R-:W4:Y:S01]  /*0740*/  @P0 LDG.E R12, desc[UR6][R8.64] ;  /* 0x00000006080c0981 */ /* 0x000f22000c1e1900 */
[----:B-1----:R-:W-:-:S04]  /*0750*/  @P0 IMAD.WIDE R6, R11, 0x4, R6 ;  /* 0x000000040b060825 */ /* 0x002fc800078e0206 */
[----:B------:R-:W-:Y:S01]  /*0760*/  @P0 IMAD.WIDE R10, R15, 0x4, R8 ;  /* 0x000000040f0a0825 */ /* 0x000fe200078e0208 */
[----:B------:R-:W4:Y:S03]  /*0770*/  @P0 LDG.E R17, desc[UR6][R6.64] ;  /* 0x0000000606110981 */ /* 0x000f26000c1e1900 */
[----:B--2---:R-:W-:Y:S01]  /*0780*/  @!P1 IMAD.WIDE R4, R13, 0x4, R4 ;  /* 0x000000040d049825 */ /* 0x004fe200078e0204 */
[----:B------:R-:W2:Y:S04]  /*0790*/  @P0 LDG.E R21, desc[UR6][R6.64+0x4] ;  /* 0x0000040606150981 */ /* 0x000ea8000c1e1900 */
[----:B------:R-:W2:Y:S01]  /*07a0*/  @P0 LDG.E R10, desc[UR6][R10.64] ;  /* 0x000000060a0a0981 */ /* 0x000ea2000c1e1900 */
[----:B---3--:R-:W-:-:S03]  /*07b0*/  @!P1 IMAD.WIDE R2, R19, 0x4, R2 ;  /* 0x0000000413029825 */ /* 0x008fc600078e0202 */
[----:B------:R-:W3:Y:S04]  /*07c0*/  @!P1 LDG.E R5, desc[UR6][R4.64] ;  /* 0x0000000604059981 */ /* 0x000ee8000c1e1900 */
[----:B------:R-:W3:Y:S01]  /*07d0*/  @!P1 LDG.E R2, desc[UR6][R2.64] ;  /* 0x0000000602029981 */ /* 0x000ee2000c1e1900 */
[----:B----4-:R-:W-:-:S04]  /*07e0*/  @P0 FFMA R12, R17, R12, R26 ;  /* 0x0000000c110c0223 */ /* 0x010fc8000000001a */
[----:B--2---:R-:W-:-:S04]  /*07f0*/  @P0 FFMA R26, R21, R10, R12 ;  /* 0x0000000a151a0223 */ /* 0x004fc8000000000c */
[----:B---3--:R-:W-:-:S07]  /*0800*/  @!P1 FFMA R26, R5, R2, R26 ;  /* 0x00000002051a9223 */ /* 0x008fce000000001a */
.L_x_8:
[----:B------:R-:W0:Y:S01]  /*0810*/  LDC.64 R2, c[0x0][0x390] ;  /* 0x0000e400ff027b82 */ /* 0x000e220000000a00 */
[----:B------:R-:W-:-:S04]  /*0820*/  IMAD R15, R14, R15, R0 ;  /* 0x0000000f0e0f7224 */ /* 0x000fc800078e0200 */
[----:B0-----:R-:W-:-:S05]  /*0830*/  IMAD.WIDE R2, R15, 0x4, R2 ;  /* 0x000000040f027825 */ /* 0x001fca00078e0202 */
[----:B------:R-:W-:Y:S01]  /*0840*/  STG.E desc[UR6][R2.64], R26 ;  /* 0x0000001a02007986 */ /* 0x000fe2000c101906 */
[----:B------:R-:W-:Y:S05]  /*0850*/  EXIT ;  /* 0x000000000000794d */ /* 0x000fea0003800000 */
.L_x_12:
        /* <DEDUP_REMOVED lines=10> */
.L_x_14:


//--------------------- .nv.shared._Z12kernel_tiledPKfS0_Pfiii --------------------------
	.section	.nv.shared._Z12kernel_tiledPKfS0_Pfiii,"aw",@nobits
	.sectionflags	@""
	.align	16
	.zero		1024


//--------------------- .nv.shared.reserved.0     --------------------------
	.section	.nv.shared.reserved.0,"aw",@nobits
	.weak		__nv_reservedSMEM_offset_0_alias
	.size		__nv_reservedSMEM_offset_0_alias, 0, 64
	.other		__nv_reservedSMEM_offset_0_alias,@"STO_CUDA_RESERVED_SHARED STV_DEFAULT"
__nv_reservedSMEM_offset_0_alias:
	.zero		0
	.zero		64


//--------------------- .nv.shared._Z12kernel_naivePfS_S_iii --------------------------
	.section	.nv.shared._Z12kernel_naivePfS_S_iii,"aw",@nobits
	.sectionflags	@""
	.align	16
	.zero		1024


//--------------------- .nv.constant0._Z12kernel_tiledPKfS0_Pfiii --------------------------
	.section	.nv.constant0._Z12kernel_tiledPKfS0_Pfiii,"a",@progbits
	.sectionflags	@""
	.align	4
.nv.constant0._Z12kernel_tiledPKfS0_Pfiii:
	.zero		932


//--------------------- .nv.constant0._Z12kernel_naivePfS_S_iii --------------------------
	.section	.nv.constant0._Z12kernel_naivePfS_S_iii,"a",@progbits
	.sectionflags	@""
	.align	4
.nv.constant0._Z12kernel_naivePfS_S_iii:
	.zero		932


//--------------------- SYMBOLS --------------------------

	.type		.nv.reservedSmem.offset0,@object
	.size		.nv.reservedSmem.offset0,0x4
	.type		.nv.reservedSmem.cap,@object
	.size		.nv.reservedSmem.cap,0x4
